//
// Generated by NVIDIA NVVM Compiler
//
// Compiler Build ID: CL-36424714
// Cuda compilation tools, release 13.0, V13.0.88
// Based on NVVM 20.0.0
//

.version 9.0
.target sm_100
.address_size 64

	// .globl	_Z12hello_kernelv
.extern .func  (.param .b32 func_retval0) vprintf
(
	.param .b64 vprintf_param_0,
	.param .b64 vprintf_param_1
)
;
.global .align 1 .b8 $str[29] = {72, 101, 108, 108, 111, 32, 119, 111, 114, 108, 100, 33, 32, 102, 114, 111, 109, 32, 116, 104, 114, 101, 97, 100, 32, 37, 105, 10};

.visible .entry _Z12hello_kernelv()
{
	.local .align 8 .b8 	__local_depot0[8];
	.reg .b64 	%SP;
	.reg .b64 	%SPL;
	.reg .b32 	%r<7>;
	.reg .b64 	%rd<5>;

	mov.u64 	%SPL, __local_depot0;
	cvta.local.u64 	%SP, %SPL;
	add.u64 	%rd1, %SP, 0;
	add.u64 	%rd2, %SPL, 0;
	mov.u32 	%r1, %ctaid.y;
	mov.u32 	%r2, %ntid.x;
	mov.u32 	%r3, %tid.x;
	mad.lo.s32 	%r4, %r1, %r2, %r3;
	st.local.u32 	[%rd2], %r4;
	mov.u64 	%rd3, $str;
	cvta.global.u64 	%rd4, %rd3;
	{ // callseq 0, 0
	.param .b64 param0;
	st.param.b64 	[param0], %rd4;
	.param .b64 param1;
	st.param.b64 	[param1], %rd1;
	.param .b32 retval0;
	call.uni (retval0), 
	vprintf, 
	(
	param0, 
	param1
	);
	ld.param.b32 	%r5, [retval0];
	} // callseq 0
	ret;

}


// ===== COMPILED SASS (sm_100) =====

	.target	sm_100

	.elftype	@"ET_EXEC"


//--------------------- .note.nv.tkinfo           --------------------------
	.section	.note.nv.tkinfo,"",@"SHT_NOTE"
	.sectionflags	@"SHF_NOTE_NV_TKINFO"
	.tkinfo
        /*0018*/ 	.word	0x00000002
        /*0030*/ 	.string	""
        /*0030*/ 	.string	"ptxas"
        /*0030*/ 	.string	"Cuda compilation tools, release 13.0, V13.0.88"
        /*0030*/ 	.string	"Build cuda_13.0.r13.0/compiler.36424714_0"
        /*0030*/ 	.string	"-arch sm_100 -m 64 "



//--------------------- .note.nv.cuinfo           --------------------------
	.section	.note.nv.cuinfo,"",@"SHT_NOTE"
	.sectionflags	@"SHF_NOTE_NV_CUINFO"
        /*0018*/ 	.short	0x0002
        /*001a*/ 	.short	0x0064
        /*001c*/ 	.short	0x0082
	.zero		2


//--------------------- .nv.info                  --------------------------
	.section	.nv.info,"",@"SHT_CUDA_INFO"
	.align	4


	//----- nvinfo : EIATTR_REGCOUNT
	.align		4
        /*0000*/ 	.byte	0x04, 0x2f
        /*0002*/ 	.short	(.L_2 - .L_1)
	.align		4
.L_1:
        /*0004*/ 	.word	index@(_Z12hello_kernelv)
        /*0008*/ 	.word	0x00000018


	//----- nvinfo : EIATTR_FRAME_SIZE
	.align		4
.L_2:
        /*000c*/ 	.byte	0x04, 0x11
        /*000e*/ 	.short	(.L_4 - .L_3)
	.align		4
.L_3:
        /*0010*/ 	.word	index@(_Z12hello_kernelv)
        /*0014*/ 	.word	0x00000008


	//----- nvinfo : EIATTR_MIN_STACK_SIZE
	.align		4
.L_4:
        /*0018*/ 	.byte	0x04, 0x12
        /*001a*/ 	.short	(.L_6 - .L_5)
	.align		4
.L_5:
        /*001c*/ 	.word	index@(_Z12hello_kernelv)
        /*0020*/ 	.word	0x00000008
.L_6:


//--------------------- .nv.compat                --------------------------
	.section	.nv.compat,"",@"SHT_CUDA_COMPAT_INFO"
	.align	4
        /*0000*/ 	.byte	0x02, 0x09, 0x00, 0x00, 0x02, 0x02, 0x01, 0x00, 0x02, 0x05, 0x05, 0x00, 0x03, 0x07, 0x01, 0x01
        /*0010*/ 	.byte	0x02, 0x03, 0x00, 0x00, 0x02, 0x06, 0x01, 0x00, 0x04, 0x0b, 0x08, 0x00, 0x09, 0x00, 0x00, 0x00
        /*0020*/ 	.byte	0x00, 0x00, 0x00, 0x00


//--------------------- .nv.info._Z12hello_kernelv --------------------------
	.section	.nv.info._Z12hello_kernelv,"",@"SHT_CUDA_INFO"
	.sectionflags	@""
	.align	4


	//----- nvinfo : EIATTR_CUDA_API_VERSION
	.align		4
        /*0000*/ 	.byte	0x04, 0x37
        /*0002*/ 	.short	(.L_8 - .L_7)
.L_7:
        /*0004*/ 	.word	0x00000082


	//----- nvinfo : EIATTR_SPARSE_MMA_MASK
	.align		4
.L_8:
        /*0008*/ 	.byte	0x03, 0x50
        /*000a*/ 	.short	0x0000


	//----- nvinfo : EIATTR_MAXREG_COUNT
	.align		4
        /*000c*/ 	.byte	0x03, 0x1b
        /*000e*/ 	.short	0x00ff


	//----- nvinfo : EIATTR_EXTERNS
	.align		4
        /*0010*/ 	.byte	0x04, 0x0f
        /*0012*/ 	.short	(.L_10 - .L_9)


	//   ....[0]....
	.align		4
.L_9:
        /*0014*/ 	.word	index@(vprintf)


	//----- nvinfo : EIATTR_MERCURY_ISA_VERSION
	.align		4
.L_10:
        /*0018*/ 	.byte	0x03, 0x5f
        /*001a*/ 	.short	0x0101


	//----- nvinfo : EIATTR_VRC_CTA_INIT_COUNT
	.align		4
        /*001c*/ 	.byte	0x02, 0x4a
	.zero		1
	.zero		1


	//----- nvinfo : EIATTR_SYSCALL_OFFSETS
	.align		4
        /*0020*/ 	.byte	0x04, 0x46
        /*0022*/ 	.short	(.L_12 - .L_11)


	//   ....[0]....
.L_11:
        /*0024*/ 	.word	0x00000110


	//----- nvinfo : EIATTR_EXIT_INSTR_OFFSETS
	.align		4
.L_12:
        /*0028*/ 	.byte	0x04, 0x1c
        /*002a*/ 	.short	(.L_14 - .L_13)


	//   ....[0]....
.L_13:
        /*002c*/ 	.word	0x00000120


	//----- nvinfo : EIATTR_SW_WAR
	.align		4
.L_14:
        /*0030*/ 	.byte	0x04, 0x36
        /*0032*/ 	.short	(.L_16 - .L_15)
.L_15:
        /*0034*/ 	.word	0x00000008
.L_16:


//--------------------- .nv.callgraph             --------------------------
	.section	.nv.callgraph,"",@"SHT_CUDA_CALLGRAPH"
	.align	4
	.sectionentsize	8
	.align		4
        /*0000*/ 	.word	0x00000000
	.align		4
        /*0004*/ 	.word	0xffffffff
	.align		4
        /*0008*/ 	.word	index@(_Z12hello_kernelv)
	.align		4
        /*000c*/ 	.word	index@(vprintf)
	.align		4
        /*0010*/ 	.word	0x00000000
	.align		4
        /*0014*/ 	.word	0xfffffffe
	.align		4
        /*0018*/ 	.word	0x00000000
	.align		4
        /*001c*/ 	.word	0xfffffffd
	.align		4
        /*0020*/ 	.word	0x00000000
	.align		4
        /*0024*/ 	.word	0xfffffffc


//--------------------- .nv.constant4             --------------------------
	.section	.nv.constant4,"a",@progbits
	.align	8
	.align		8
.nv.constant4:
        /*0000*/ 	.dword	vprintf
	.align		8
        /*0008*/ 	.dword	$str


//--------------------- .text._Z12hello_kernelv   --------------------------
	.section	.text._Z12hello_kernelv,"ax",@progbits
	.align	128
        .global         _Z12hello_kernelv
        .type           _Z12hello_kernelv,@function
        .size           _Z12hello_kernelv,(.L_x_2 - _Z12hello_kernelv)
        .other          _Z12hello_kernelv,@"STO_CUDA_ENTRY STV_DEFAULT"
_Z12hello_kernelv:
.text._Z12hello_kernelv:
[----:B------:R-:W0:Y:S01]  /*0000*/  LDC R1, c[0x0][0x37c] ;  /* 0x0000df00ff017b82 */ /* 0x000e220000000800 */
[----:B------:R-:W1:Y:S01]  /*0010*/  S2R R3, SR_TID.X ;  /* 0x0000000000037919 */ /* 0x000e620000002100 */
[----:B------:R-:W2:Y:S06]  /*0020*/  LDCU UR5, c[0x0][0x2fc] ;  /* 0x00005f80ff0577ac */ /* 0x000eac0008000800 */
[----:B------:R-:W1:Y:S01]  /*0030*/  S2UR UR6, SR_CTAID.Y ;  /* 0x00000000000679c3 */ /* 0x000e620000002600 */
[----:B------:R-:W-:Y:S01]  /*0040*/  MOV R2, 0x0 ;  /* 0x0000000000027802 */ /* 0x000fe20000000f00 */
[----:B0-----:R-:W-:Y:S01]  /*0050*/  VIADD R1, R1, 0xfffffff8 ;  /* 0xfffffff801017836 */ /* 0x001fe20000000000 */
[----:B------:R-:W0:Y:S05]  /*0060*/  LDCU UR4, c[0x0][0x2f8] ;  /* 0x00005f00ff0477ac */ /* 0x000e2a0008000800 */
[----:B------:R-:W1:Y:S01]  /*0070*/  LDC R0, c[0x0][0x360] ;  /* 0x0000d800ff007b82 */ /* 0x000e620000000800 */
[----:B0-----:R-:W-:-:S05]  /*0080*/  IADD3 R6, P0, PT, R1, UR4, RZ ;  /* 0x0000000401067c10 */ /* 0x001fca000ff1e0ff */
[----:B--2---:R-:W-:Y:S02]  /*0090*/  IMAD.X R7, RZ, RZ, UR5, P0 ;  /* 0x00000005ff077e24 */ /* 0x004fe400080e06ff */
[----:B-1----:R-:W-:Y:S01]  /*00a0*/  IMAD R0, R0, UR6, R3 ;  /* 0x0000000600007c24 */ /* 0x002fe2000f8e0203 */
[----:B------:R-:W0:Y:S01]  /*00b0*/  LDCU.64 UR6, c[0x4][0x8] ;  /* 0x01000100ff0677ac */ /* 0x000e220008000a00 */
[----:B------:R-:W1:Y:S03]  /*00c0*/  LDC.64 R2, c[0x4][R2] ;  /* 0x0100000002027b82 */ /* 0x000e660000000a00 */
[----:B------:R2:W-:Y:S01]  /*00d0*/  STL [R1], R0 ;  /* 0x0000000001007387 */ /* 0x0005e20000100800 */
[----:B0-----:R-:W-:Y:S01]  /*00e0*/  IMAD.U32 R4, RZ, RZ, UR6 ;  /* 0x00000006ff047e24 */ /* 0x001fe2000f8e00ff */
[----:B--2---:R-:W-:-:S07]  /*00f0*/  MOV R5, UR7 ;  /* 0x0000000700057c02 */ /* 0x004fce0008000f00 */
[----:B------:R-:W-:-:S07]  /*0100*/  LEPC R20, `(.L_x_0) ;  /* 0x000000001014794e */ /* 0x000fce0000000000 */
[----:B-1----:R-:W-:Y:S05]  /*0110*/  CALL.ABS.NOINC R2 ;  /* 0x0000000002007343 */ /* 0x002fea0003c00000 */
.L_x_0:
[----:B------:R-:W-:Y:S05]  /*0120*/  EXIT ;  /* 0x000000000000794d */ /* 0x000fea0003800000 */
.L_x_1:
[----:B------:R-:W-:-:S00]  /*0130*/  BRA `(.L_x_1) ;  /* 0xfffffffc00fc7947 */ /* 0x000fc0000383ffff */
[----:B------:R-:W-:-:S00]  /*0140*/  NOP ;  /* 0x0000000000007918 */ /* 0x000fc00000000000 */
        /* <DEDUP_REMOVED lines=11> */
.L_x_2:


//--------------------- .nv.global.init           --------------------------
	.section	.nv.global.init,"aw",@progbits
.nv.global.init:
	.type		$str,@object
	.size		$str,(.L_0 - $str)
$str:
        /*0000*/ 	.byte	0x48, 0x65, 0x6c, 0x6c, 0x6f, 0x20, 0x77, 0x6f, 0x72, 0x6c, 0x64, 0x21, 0x20, 0x66, 0x72, 0x6f
        /*0010*/ 	.byte	0x6d, 0x20, 0x74, 0x68, 0x72, 0x65, 0x61, 0x64, 0x20, 0x25, 0x69, 0x0a, 0x00
.L_0:


//--------------------- .nv.shared.reserved.0     --------------------------
	.section	.nv.shared.reserved.0,"aw",@nobits
	.weak		__nv_reservedSMEM_offset_0_alias
	.size		__nv_reservedSMEM_offset_0_alias, 0, 64
	.other		__nv_reservedSMEM_offset_0_alias,@"STO_CUDA_RESERVED_SHARED STV_DEFAULT"
__nv_reservedSMEM_offset_0_alias:
	.zero		0
	.zero		64


//--------------------- .nv.constant0._Z12hello_kernelv --------------------------
	.section	.nv.constant0._Z12hello_kernelv,"a",@progbits
	.sectionflags	@""
	.align	4
.nv.constant0._Z12hello_kernelv:
	.zero		896


//--------------------- SYMBOLS --------------------------

	.type		.nv.reservedSmem.offset0,@object
	.size		.nv.reservedSmem.offset0,0x4
	.type		vprintf,@function
